//
// Generated by NVIDIA NVVM Compiler
//
// Compiler Build ID: CL-36424714
// Cuda compilation tools, release 13.0, V13.0.88
// Based on NVVM 20.0.0
//

.version 9.0
.target sm_100
.address_size 64

	// .globl	_Z4multPiS_S_
.const .align 4 .u32 cuda_features = 5;

.visible .entry _Z4multPiS_S_(
	.param .u64 .ptr .align 1 _Z4multPiS_S__param_0,
	.param .u64 .ptr .align 1 _Z4multPiS_S__param_1,
	.param .u64 .ptr .align 1 _Z4multPiS_S__param_2
)
{
	.reg .pred 	%p<10>;
	.reg .b32 	%r<147>;
	.reg .b64 	%rd<31>;

	ld.param.u64 	%rd10, [_Z4multPiS_S__param_0];
	ld.param.u64 	%rd11, [_Z4multPiS_S__param_1];
	ld.param.u64 	%rd12, [_Z4multPiS_S__param_2];
	cvta.to.global.u64 	%rd1, %rd11;
	cvta.to.global.u64 	%rd2, %rd12;
	mov.u32 	%r38, %ctaid.x;
	mov.u32 	%r39, %ntid.x;
	mov.u32 	%r40, %tid.x;
	mad.lo.s32 	%r1, %r38, %r39, %r40;
	ld.const.u32 	%r2, [cuda_features];
	setp.lt.s32 	%p1, %r2, 1;
	mov.b32 	%r146, 0;
	@%p1 bra 	$L__BB0_13;
	mul.lo.s32 	%r3, %r2, %r1;
	and.b32  	%r4, %r2, 15;
	setp.lt.u32 	%p2, %r2, 16;
	mov.b32 	%r138, 0;
	mov.u32 	%r146, %r138;
	@%p2 bra 	$L__BB0_4;
	and.b32  	%r138, %r2, 2147483632;
	neg.s32 	%r132, %r138;
	add.s64 	%rd29, %rd2, 32;
	add.s64 	%rd4, %rd1, 32;
	mov.b32 	%r146, 0;
	mov.u32 	%r131, %r3;
$L__BB0_3:
	.pragma "nounroll";
	mul.wide.s32 	%rd13, %r131, 4;
	add.s64 	%rd14, %rd4, %rd13;
	ld.global.u32 	%r44, [%rd29+-32];
	ld.global.u32 	%r45, [%rd14+-32];
	mad.lo.s32 	%r46, %r45, %r44, %r146;
	ld.global.u32 	%r47, [%rd29+-28];
	ld.global.u32 	%r48, [%rd14+-28];
	mad.lo.s32 	%r49, %r48, %r47, %r46;
	ld.global.u32 	%r50, [%rd29+-24];
	ld.global.u32 	%r51, [%rd14+-24];
	mad.lo.s32 	%r52, %r51, %r50, %r49;
	ld.global.u32 	%r53, [%rd29+-20];
	ld.global.u32 	%r54, [%rd14+-20];
	mad.lo.s32 	%r55, %r54, %r53, %r52;
	ld.global.u32 	%r56, [%rd29+-16];
	ld.global.u32 	%r57, [%rd14+-16];
	mad.lo.s32 	%r58, %r57, %r56, %r55;
	ld.global.u32 	%r59, [%rd29+-12];
	ld.global.u32 	%r60, [%rd14+-12];
	mad.lo.s32 	%r61, %r60, %r59, %r58;
	ld.global.u32 	%r62, [%rd29+-8];
	ld.global.u32 	%r63, [%rd14+-8];
	mad.lo.s32 	%r64, %r63, %r62, %r61;
	ld.global.u32 	%r65, [%rd29+-4];
	ld.global.u32 	%r66, [%rd14+-4];
	mad.lo.s32 	%r67, %r66, %r65, %r64;
	ld.global.u32 	%r68, [%rd29];
	ld.global.u32 	%r69, [%rd14];
	mad.lo.s32 	%r70, %r69, %r68, %r67;
	ld.global.u32 	%r71, [%rd29+4];
	ld.global.u32 	%r72, [%rd14+4];
	mad.lo.s32 	%r73, %r72, %r71, %r70;
	ld.global.u32 	%r74, [%rd29+8];
	ld.global.u32 	%r75, [%rd14+8];
	mad.lo.s32 	%r76, %r75, %r74, %r73;
	ld.global.u32 	%r77, [%rd29+12];
	ld.global.u32 	%r78, [%rd14+12];
	mad.lo.s32 	%r79, %r78, %r77, %r76;
	ld.global.u32 	%r80, [%rd29+16];
	ld.global.u32 	%r81, [%rd14+16];
	mad.lo.s32 	%r82, %r81, %r80, %r79;
	ld.global.u32 	%r83, [%rd29+20];
	ld.global.u32 	%r84, [%rd14+20];
	mad.lo.s32 	%r85, %r84, %r83, %r82;
	ld.global.u32 	%r86, [%rd29+24];
	ld.global.u32 	%r87, [%rd14+24];
	mad.lo.s32 	%r88, %r87, %r86, %r85;
	ld.global.u32 	%r89, [%rd29+28];
	ld.global.u32 	%r90, [%rd14+28];
	mad.lo.s32 	%r146, %r90, %r89, %r88;
	add.s32 	%r132, %r132, 16;
	add.s64 	%rd29, %rd29, 64;
	add.s32 	%r131, %r131, 16;
	setp.ne.s32 	%p3, %r132, 0;
	@%p3 bra 	$L__BB0_3;
$L__BB0_4:
	setp.eq.s32 	%p4, %r4, 0;
	@%p4 bra 	$L__BB0_13;
	and.b32  	%r16, %r2, 7;
	setp.lt.u32 	%p5, %r4, 8;
	@%p5 bra 	$L__BB0_7;
	mul.wide.u32 	%rd15, %r138, 4;
	add.s64 	%rd16, %rd2, %rd15;
	ld.global.u32 	%r92, [%rd16];
	add.s32 	%r93, %r3, %r138;
	mul.wide.s32 	%rd17, %r93, 4;
	add.s64 	%rd18, %rd1, %rd17;
	ld.global.u32 	%r94, [%rd18];
	mad.lo.s32 	%r95, %r94, %r92, %r146;
	ld.global.u32 	%r96, [%rd16+4];
	ld.global.u32 	%r97, [%rd18+4];
	mad.lo.s32 	%r98, %r97, %r96, %r95;
	ld.global.u32 	%r99, [%rd16+8];
	ld.global.u32 	%r100, [%rd18+8];
	mad.lo.s32 	%r101, %r100, %r99, %r98;
	ld.global.u32 	%r102, [%rd16+12];
	ld.global.u32 	%r103, [%rd18+12];
	mad.lo.s32 	%r104, %r103, %r102, %r101;
	ld.global.u32 	%r105, [%rd16+16];
	ld.global.u32 	%r106, [%rd18+16];
	mad.lo.s32 	%r107, %r106, %r105, %r104;
	ld.global.u32 	%r108, [%rd16+20];
	ld.global.u32 	%r109, [%rd18+20];
	mad.lo.s32 	%r110, %r109, %r108, %r107;
	ld.global.u32 	%r111, [%rd16+24];
	ld.global.u32 	%r112, [%rd18+24];
	mad.lo.s32 	%r113, %r112, %r111, %r110;
	ld.global.u32 	%r114, [%rd16+28];
	ld.global.u32 	%r115, [%rd18+28];
	mad.lo.s32 	%r146, %r115, %r114, %r113;
	add.s32 	%r138, %r138, 8;
$L__BB0_7:
	setp.eq.s32 	%p6, %r16, 0;
	@%p6 bra 	$L__BB0_13;
	and.b32  	%r22, %r2, 3;
	setp.lt.u32 	%p7, %r16, 4;
	@%p7 bra 	$L__BB0_10;
	mul.wide.u32 	%rd19, %r138, 4;
	add.s64 	%rd20, %rd2, %rd19;
	ld.global.u32 	%r117, [%rd20];
	add.s32 	%r118, %r3, %r138;
	mul.wide.s32 	%rd21, %r118, 4;
	add.s64 	%rd22, %rd1, %rd21;
	ld.global.u32 	%r119, [%rd22];
	mad.lo.s32 	%r120, %r119, %r117, %r146;
	ld.global.u32 	%r121, [%rd20+4];
	ld.global.u32 	%r122, [%rd22+4];
	mad.lo.s32 	%r123, %r122, %r121, %r120;
	ld.global.u32 	%r124, [%rd20+8];
	ld.global.u32 	%r125, [%rd22+8];
	mad.lo.s32 	%r126, %r125, %r124, %r123;
	ld.global.u32 	%r127, [%rd20+12];
	ld.global.u32 	%r128, [%rd22+12];
	mad.lo.s32 	%r146, %r128, %r127, %r126;
	add.s32 	%r138, %r138, 4;
$L__BB0_10:
	setp.eq.s32 	%p8, %r22, 0;
	@%p8 bra 	$L__BB0_13;
	add.s32 	%r144, %r138, %r3;
	mul.wide.u32 	%rd23, %r138, 4;
	add.s64 	%rd30, %rd2, %rd23;
	neg.s32 	%r143, %r22;
$L__BB0_12:
	.pragma "nounroll";
	mul.wide.s32 	%rd24, %r144, 4;
	add.s64 	%rd25, %rd1, %rd24;
	ld.global.u32 	%r129, [%rd30];
	ld.global.u32 	%r130, [%rd25];
	mad.lo.s32 	%r146, %r130, %r129, %r146;
	add.s32 	%r144, %r144, 1;
	add.s64 	%rd30, %rd30, 4;
	add.s32 	%r143, %r143, 1;
	setp.ne.s32 	%p9, %r143, 0;
	@%p9 bra 	$L__BB0_12;
$L__BB0_13:
	cvta.to.global.u64 	%rd26, %rd10;
	mul.wide.s32 	%rd27, %r1, 4;
	add.s64 	%rd28, %rd26, %rd27;
	st.global.u32 	[%rd28], %r146;
	ret;

}


// ===== COMPILED SASS (sm_100) =====

	.target	sm_100

	.elftype	@"ET_EXEC"


//--------------------- .note.nv.tkinfo           --------------------------
	.section	.note.nv.tkinfo,"",@"SHT_NOTE"
	.sectionflags	@"SHF_NOTE_NV_TKINFO"
	.tkinfo
        /*0018*/ 	.word	0x00000002
        /*0030*/ 	.string	""
        /*0030*/ 	.string	"ptxas"
        /*0030*/ 	.string	"Cuda compilation tools, release 13.0, V13.0.88"
        /*0030*/ 	.string	"Build cuda_13.0.r13.0/compiler.36424714_0"
        /*0030*/ 	.string	"-arch sm_100 -m 64 "



//--------------------- .note.nv.cuinfo           --------------------------
	.section	.note.nv.cuinfo,"",@"SHT_NOTE"
	.sectionflags	@"SHF_NOTE_NV_CUINFO"
        /*0018*/ 	.short	0x0002
        /*001a*/ 	.short	0x0064
        /*001c*/ 	.short	0x0082
	.zero		2


//--------------------- .nv.info                  --------------------------
	.section	.nv.info,"",@"SHT_CUDA_INFO"
	.align	4


	//----- nvinfo : EIATTR_REGCOUNT
	.align		4
        /*0000*/ 	.byte	0x04, 0x2f
        /*0002*/ 	.short	(.L_2 - .L_1)
	.align		4
.L_1:
        /*0004*/ 	.word	index@(_Z4multPiS_S_)
        /*0008*/ 	.word	0x0000001e


	//----- nvinfo : EIATTR_FRAME_SIZE
	.align		4
.L_2:
        /*000c*/ 	.byte	0x04, 0x11
        /*000e*/ 	.short	(.L_4 - .L_3)
	.align		4
.L_3:
        /*0010*/ 	.word	index@(_Z4multPiS_S_)
        /*0014*/ 	.word	0x00000000


	//----- nvinfo : EIATTR_MIN_STACK_SIZE
	.align		4
.L_4:
        /*0018*/ 	.byte	0x04, 0x12
        /*001a*/ 	.short	(.L_6 - .L_5)
	.align		4
.L_5:
        /*001c*/ 	.word	index@(_Z4multPiS_S_)
        /*0020*/ 	.word	0x00000000
.L_6:


//--------------------- .nv.compat                --------------------------
	.section	.nv.compat,"",@"SHT_CUDA_COMPAT_INFO"
	.align	4
        /*0000*/ 	.byte	0x02, 0x09, 0x00, 0x00, 0x02, 0x02, 0x01, 0x00, 0x02, 0x05, 0x05, 0x00, 0x03, 0x07, 0x01, 0x01
        /*0010*/ 	.byte	0x02, 0x03, 0x00, 0x00, 0x02, 0x06, 0x01, 0x00, 0x04, 0x0b, 0x08, 0x00, 0x09, 0x00, 0x00, 0x00
        /*0020*/ 	.byte	0x00, 0x00, 0x00, 0x00


//--------------------- .nv.info._Z4multPiS_S_    --------------------------
	.section	.nv.info._Z4multPiS_S_,"",@"SHT_CUDA_INFO"
	.sectionflags	@""
	.align	4


	//----- nvinfo : EIATTR_CUDA_API_VERSION
	.align		4
        /*0000*/ 	.byte	0x04, 0x37
        /*0002*/ 	.short	(.L_8 - .L_7)
.L_7:
        /*0004*/ 	.word	0x00000082


	//----- nvinfo : EIATTR_KPARAM_INFO
	.align		4
.L_8:
        /*0008*/ 	.byte	0x04, 0x17
        /*000a*/ 	.short	(.L_10 - .L_9)
.L_9:
        /*000c*/ 	.word	0x00000000
        /*0010*/ 	.short	0x0002
        /*0012*/ 	.short	0x0010
        /*0014*/ 	.byte	0x00, 0xf5, 0x21, 0x00


	//----- nvinfo : EIATTR_KPARAM_INFO
	.align		4
.L_10:
        /*0018*/ 	.byte	0x04, 0x17
        /*001a*/ 	.short	(.L_12 - .L_11)
.L_11:
        /*001c*/ 	.word	0x00000000
        /*0020*/ 	.short	0x0001
        /*0022*/ 	.short	0x0008
        /*0024*/ 	.byte	0x00, 0xf5, 0x21, 0x00


	//----- nvinfo : EIATTR_KPARAM_INFO
	.align		4
.L_12:
        /*0028*/ 	.byte	0x04, 0x17
        /*002a*/ 	.short	(.L_14 - .L_13)
.L_13:
        /*002c*/ 	.word	0x00000000
        /*0030*/ 	.short	0x0000
        /*0032*/ 	.short	0x0000
        /*0034*/ 	.byte	0x00, 0xf5, 0x21, 0x00


	//----- nvinfo : EIATTR_SPARSE_MMA_MASK
	.align		4
.L_14:
        /*0038*/ 	.byte	0x03, 0x50
        /*003a*/ 	.short	0x0000


	//----- nvinfo : EIATTR_MAXREG_COUNT
	.align		4
        /*003c*/ 	.byte	0x03, 0x1b
        /*003e*/ 	.short	0x00ff


	//----- nvinfo : EIATTR_MERCURY_ISA_VERSION
	.align		4
        /*0040*/ 	.byte	0x03, 0x5f
        /*0042*/ 	.short	0x0101


	//----- nvinfo : EIATTR_VRC_CTA_INIT_COUNT
	.align		4
        /*0044*/ 	.byte	0x02, 0x4a
	.zero		1
	.zero		1


	//----- nvinfo : EIATTR_EXIT_INSTR_OFFSETS
	.align		4
        /*0048*/ 	.byte	0x04, 0x1c
        /*004a*/ 	.short	(.L_16 - .L_15)


	//   ....[0]....
.L_15:
        /*004c*/ 	.word	0x00000a70


	//----- nvinfo : EIATTR_CBANK_PARAM_SIZE
	.align		4
.L_16:
        /*0050*/ 	.byte	0x03, 0x19
        /*0052*/ 	.short	0x0018


	//----- nvinfo : EIATTR_PARAM_CBANK
	.align		4
        /*0054*/ 	.byte	0x04, 0x0a
        /*0056*/ 	.short	(.L_18 - .L_17)
	.align		4
.L_17:
        /*0058*/ 	.word	index@(.nv.constant0._Z4multPiS_S_)
        /*005c*/ 	.short	0x0380
        /*005e*/ 	.short	0x0018


	//----- nvinfo : EIATTR_SW_WAR
	.align		4
.L_18:
        /*0060*/ 	.byte	0x04, 0x36
        /*0062*/ 	.short	(.L_20 - .L_19)
.L_19:
        /*0064*/ 	.word	0x00000008
.L_20:


//--------------------- .nv.callgraph             --------------------------
	.section	.nv.callgraph,"",@"SHT_CUDA_CALLGRAPH"
	.align	4
	.sectionentsize	8
	.align		4
        /*0000*/ 	.word	0x00000000
	.align		4
        /*0004*/ 	.word	0xffffffff
	.align		4
        /*0008*/ 	.word	0x00000000
	.align		4
        /*000c*/ 	.word	0xfffffffe
	.align		4
        /*0010*/ 	.word	0x00000000
	.align		4
        /*0014*/ 	.word	0xfffffffd
	.align		4
        /*0018*/ 	.word	0x00000000
	.align		4
        /*001c*/ 	.word	0xfffffffc


//--------------------- .nv.constant3             --------------------------
	.section	.nv.constant3,"a",@progbits
	.align	4
.nv.constant3:
	.type		cuda_features,@object
	.size		cuda_features,(.L_0 - cuda_features)
cuda_features:
        /*0000*/ 	.byte	0x05, 0x00, 0x00, 0x00
.L_0:


//--------------------- .text._Z4multPiS_S_       --------------------------
	.section	.text._Z4multPiS_S_,"ax",@progbits
	.align	128
        .global         _Z4multPiS_S_
        .type           _Z4multPiS_S_,@function
        .size           _Z4multPiS_S_,(.L_x_7 - _Z4multPiS_S_)
        .other          _Z4multPiS_S_,@"STO_CUDA_ENTRY STV_DEFAULT"
_Z4multPiS_S_:
.text._Z4multPiS_S_:
[----:B------:R-:W-:Y:S01]  /*0000*/  LDC R1, c[0x0][0x37c] ;  /* 0x0000df00ff017b82 */ /* 0x000fe20000000800 */
[----:B------:R-:W0:Y:S01]  /*0010*/  S2R R3, SR_TID.X ;  /* 0x0000000000037919 */ /* 0x000e220000002100 */
[----:B------:R-:W1:Y:S06]  /*0020*/  LDCU UR8, c[0x3][URZ] ;  /* 0x00c00000ff0877ac */ /* 0x000e6c0008000800 */
[----:B------:R-:W0:Y:S01]  /*0030*/  S2UR UR4, SR_CTAID.X ;  /* 0x00000000000479c3 */ /* 0x000e220000002500 */
[----:B------:R-:W-:Y:S01]  /*0040*/  HFMA2 R15, -RZ, RZ, 0, 0 ;  /* 0x00000000ff0f7431 */ /* 0x000fe200000001ff */
[----:B------:R-:W2:Y:S06]  /*0050*/  LDCU.64 UR12, c[0x0][0x358] ;  /* 0x00006b00ff0c77ac */ /* 0x000eac0008000a00 */
[----:B------:R-:W0:Y:S01]  /*0060*/  LDC R0, c[0x0][0x360] ;  /* 0x0000d800ff007b82 */ /* 0x000e220000000800 */
[----:B-1----:R-:W-:Y:S01]  /*0070*/  UISETP.GE.AND UP0, UPT, UR8, 0x1, UPT ;  /* 0x000000010800788c */ /* 0x002fe2000bf06270 */
[----:B0-----:R-:W-:-:S08]  /*0080*/  IMAD R0, R0, UR4, R3 ;  /* 0x0000000400007c24 */ /* 0x001fd0000f8e0203 */
[----:B--2---:R-:W-:Y:S05]  /*0090*/  BRA.U !UP0, `(.L_x_0) ;  /* 0x0000000908687547 */ /* 0x004fea000b800000 */
[----:B------:R-:W-:Y:S02]  /*00a0*/  UISETP.GE.U32.AND UP1, UPT, UR8, 0x10, UPT ;  /* 0x000000100800788c */ /* 0x000fe4000bf26070 */
[----:B------:R-:W-:Y:S01]  /*00b0*/  IMAD R7, R0, UR8, RZ ;  /* 0x0000000800077c24 */ /* 0x000fe2000f8e02ff */
[----:B------:R-:W-:Y:S01]  /*00c0*/  ULOP3.LUT UR9, UR8, 0xf, URZ, 0xc0, !UPT ;  /* 0x0000000f08097892 */ /* 0x000fe2000f8ec0ff */
[----:B------:R-:W-:Y:S02]  /*00d0*/  MOV R8, RZ ;  /* 0x000000ff00087202 */ /* 0x000fe40000000f00 */
[----:B------:R-:W-:Y:S01]  /*00e0*/  MOV R15, RZ ;  /* 0x000000ff000f7202 */ /* 0x000fe20000000f00 */
[----:B------:R-:W-:Y:S02]  /*00f0*/  UISETP.NE.AND UP0, UPT, UR9, URZ, UPT ;  /* 0x000000ff0900728c */ /* 0x000fe4000bf05270 */
[----:B------:R-:W-:Y:S09]  /*0100*/  BRA.U !UP1, `(.L_x_1) ;  /* 0x0000000509187547 */ /* 0x000ff2000b800000 */
[----:B------:R-:W0:Y:S01]  /*0110*/  LDCU.64 UR6, c[0x0][0x390] ;  /* 0x00007200ff0677ac */ /* 0x000e220008000a00 */
[----:B------:R-:W-:Y:S02]  /*0120*/  MOV R15, RZ ;  /* 0x000000ff000f7202 */ /* 0x000fe40000000f00 */
[----:B------:R-:W-:Y:S01]  /*0130*/  MOV R6, R7 ;  /* 0x0000000700067202 */ /* 0x000fe20000000f00 */
[----:B------:R-:W1:Y:S01]  /*0140*/  LDCU.64 UR4, c[0x0][0x388] ;  /* 0x00007100ff0477ac */ /* 0x000e620008000a00 */
[----:B------:R-:W-:-:S04]  /*0150*/  ULOP3.LUT UR10, UR8, 0x7ffffff0, URZ, 0xc0, !UPT ;  /* 0x7ffffff0080a7892 */ /* 0x000fc8000f8ec0ff */
[----:B------:R-:W-:Y:S02]  /*0160*/  UIADD3 UR11, UPT, UPT, -UR10, URZ, URZ ;  /* 0x000000ff0a0b7290 */ /* 0x000fe4000fffe1ff */
[----:B------:R-:W-:Y:S01]  /*0170*/  MOV R8, UR10 ;  /* 0x0000000a00087c02 */ /* 0x000fe20008000f00 */
[----:B0-----:R-:W-:-:S04]  /*0180*/  UIADD3 UR6, UP1, UPT, UR6, 0x20, URZ ;  /* 0x0000002006067890 */ /* 0x001fc8000ff3e0ff */
[----:B------:R-:W-:Y:S02]  /*0190*/  UIADD3.X UR7, UPT, UPT, URZ, UR7, URZ, UP1, !UPT ;  /* 0x00000007ff077290 */ /* 0x000fe40008ffe4ff */
[----:B-1----:R-:W-:Y:S01]  /*01a0*/  UIADD3 UR4, UP2, UPT, UR4, 0x20, URZ ;  /* 0x0000002004047890 */ /* 0x002fe2000ff5e0ff */
[----:B------:R-:W-:-:S03]  /*01b0*/  MOV R2, UR6 ;  /* 0x0000000600027c02 */ /* 0x000fc60008000f00 */
[----:B------:R-:W-:Y:S01]  /*01c0*/  MOV R3, UR7 ;  /* 0x0000000700037c02 */ /* 0x000fe20008000f00 */
[----:B------:R-:W-:-:S12]  /*01d0*/  UIADD3.X UR5, UPT, UPT, URZ, UR5, URZ, UP2, !UPT ;  /* 0x00000005ff057290 */ /* 0x000fd800097fe4ff */
.L_x_2:
[----:B------:R-:W-:Y:S01]  /*01e0*/  MOV R4, UR4 ;  /* 0x0000000400047c02 */ /* 0x000fe20008000f00 */
[----:B------:R-:W2:Y:S01]  /*01f0*/  LDG.E R16, desc[UR12][R2.64+-0x20] ;  /* 0xffffe00c02107981 */ /* 0x000ea2000c1e1900 */
[----:B------:R-:W-:-:S03]  /*0200*/  MOV R5, UR5 ;  /* 0x0000000500057c02 */ /* 0x000fc60008000f00 */
[----:B------:R-:W3:Y:S01]  /*0210*/  LDG.E R18, desc[UR12][R2.64+-0x1c] ;  /* 0xffffe40c02127981 */ /* 0x000ee2000c1e1900 */
[----:B------:R-:W-:-:S03]  /*0220*/  IMAD.WIDE R4, R6, 0x4, R4 ;  /* 0x0000000406047825 */ /* 0x000fc600078e0204 */
[----:B------:R-:W4:Y:S04]  /*0230*/  LDG.E R19, desc[UR12][R2.64+-0x18] ;  /* 0xffffe80c02137981 */ /* 0x000f28000c1e1900 */
[----:B------:R-:W2:Y:S04]  /*0240*/  LDG.E R17, desc[UR12][R4.64+-0x20] ;  /* 0xffffe00c04117981 */ /* 0x000ea8000c1e1900 */
[----:B------:R-:W3:Y:S04]  /*0250*/  LDG.E R25, desc[UR12][R4.64+-0x1c] ;  /* 0xffffe40c04197981 */ /* 0x000ee8000c1e1900 */
[----:B------:R-:W4:Y:S04]  /*0260*/  LDG.E R20, desc[UR12][R4.64+-0x18] ;  /* 0xffffe80c04147981 */ /* 0x000f28000c1e1900 */
[----:B------:R-:W5:Y:S04]  /*0270*/  LDG.E R22, desc[UR12][R2.64+-0x14] ;  /* 0xffffec0c02167981 */ /* 0x000f68000c1e1900 */
        /* <DEDUP_REMOVED lines=9> */
[----:B------:R-:W5:Y:S01]  /*0310*/  LDG.E R26, desc[UR12][R4.64+0x1c] ;  /* 0x00001c0c041a7981 */ /* 0x000f62000c1e1900 */
[----:B--2---:R-:W-:-:S03]  /*0320*/  IMAD R17, R16, R17, R15 ;  /* 0x0000001110117224 */ /* 0x004fc600078e020f */
[----:B------:R-:W2:Y:S04]  /*0330*/  LDG.E R15, desc[UR12][R2.64] ;  /* 0x0000000c020f7981 */ /* 0x000ea8000c1e1900 */
[----:B------:R-:W2:Y:S01]  /*0340*/  LDG.E R16, desc[UR12][R4.64] ;  /* 0x0000000c04107981 */ /* 0x000ea2000c1e1900 */
[----:B---3--:R-:W-:-:S03]  /*0350*/  IMAD R25, R18, R25, R17 ;  /* 0x0000001912197224 */ /* 0x008fc600078e0211 */
[----:B------:R-:W3:Y:S01]  /*0360*/  LDG.E R17, desc[UR12][R2.64+0x4] ;  /* 0x0000040c02117981 */ /* 0x000ee2000c1e1900 */
[----:B----4-:R-:W-:-:S03]  /*0370*/  IMAD R25, R19, R20, R25 ;  /* 0x0000001413197224 */ /* 0x010fc600078e0219 */
[----:B------:R-:W3:Y:S04]  /*0380*/  LDG.E R18, desc[UR12][R4.64+0x4] ;  /* 0x0000040c04127981 */ /* 0x000ee8000c1e1900 */
[----:B------:R-:W4:Y:S01]  /*0390*/  LDG.E R19, desc[UR12][R2.64+0x8] ;  /* 0x0000080c02137981 */ /* 0x000f22000c1e1900 */
[----:B-----5:R-:W-:-:S03]  /*03a0*/  IMAD R25, R22, R21, R25 ;  /* 0x0000001516197224 */ /* 0x020fc600078e0219 */
[----:B------:R-:W4:Y:S04]  /*03b0*/  LDG.E R20, desc[UR12][R4.64+0x8] ;  /* 0x0000080c04147981 */ /* 0x000f28000c1e1900 */
[----:B------:R-:W5:Y:S01]  /*03c0*/  LDG.E R21, desc[UR12][R2.64+0xc] ;  /* 0x00000c0c02157981 */ /* 0x000f62000c1e1900 */
[----:B------:R-:W-:-:S03]  /*03d0*/  IMAD R25, R23, R24, R25 ;  /* 0x0000001817197224 */ /* 0x000fc600078e0219 */
[----:B------:R-:W5:Y:S04]  /*03e0*/  LDG.E R22, desc[UR12][R4.64+0xc] ;  /* 0x00000c0c04167981 */ /* 0x000f68000c1e1900 */
[----:B------:R-:W5:Y:S01]  /*03f0*/  LDG.E R23, desc[UR12][R2.64+0x10] ;  /* 0x0000100c02177981 */ /* 0x000f62000c1e1900 */
[----:B------:R-:W-:-:S03]  /*0400*/  IMAD R25, R9, R10, R25 ;  /* 0x0000000a09197224 */ /* 0x000fc600078e0219 */
[----:B------:R-:W5:Y:S04]  /*0410*/  LDG.E R24, desc[UR12][R4.64+0x10] ;  /* 0x0000100c04187981 */ /* 0x000f68000c1e1900 */
[----:B------:R-:W5:Y:S01]  /*0420*/  LDG.E R9, desc[UR12][R2.64+0x14] ;  /* 0x0000140c02097981 */ /* 0x000f62000c1e1900 */
[----:B------:R-:W-:-:S03]  /*0430*/  IMAD R27, R11, R12, R25 ;  /* 0x0000000c0b1b7224 */ /* 0x000fc600078e0219 */
[----:B------:R-:W5:Y:S04]  /*0440*/  LDG.E R10, desc[UR12][R4.64+0x14] ;  /* 0x0000140c040a7981 */ /* 0x000f68000c1e1900 */
[----:B------:R-:W5:Y:S04]  /*0450*/  LDG.E R12, desc[UR12][R2.64+0x18] ;  /* 0x0000180c020c7981 */ /* 0x000f68000c1e1900 */
[----:B------:R-:W5:Y:S04]  /*0460*/  LDG.E R11, desc[UR12][R4.64+0x18] ;  /* 0x0000180c040b7981 */ /* 0x000f68000c1e1900 */
[----:B------:R0:W5:Y:S01]  /*0470*/  LDG.E R25, desc[UR12][R2.64+0x1c] ;  /* 0x00001c0c02197981 */ /* 0x000162000c1e1900 */
[----:B------:R-:W-:Y:S01]  /*0480*/  IMAD R13, R13, R14, R27 ;  /* 0x0000000e0d0d7224 */ /* 0x000fe200078e021b */
[----:B------:R-:W-:-:S04]  /*0490*/  UIADD3 UR11, UPT, UPT, UR11, 0x10, URZ ;  /* 0x000000100b0b7890 */ /* 0x000fc8000fffe0ff */
[----:B------:R-:W-:Y:S01]  /*04a0*/  UISETP.NE.AND UP1, UPT, UR11, URZ, UPT ;  /* 0x000000ff0b00728c */ /* 0x000fe2000bf25270 */
[----:B0-----:R-:W-:Y:S02]  /*04b0*/  IADD3 R2, P0, PT, R2, 0x40, RZ ;  /* 0x0000004002027810 */ /* 0x001fe40007f1e0ff */
[----:B------:R-:W-:Y:S02]  /*04c0*/  IADD3 R6, PT, PT, R6, 0x10, RZ ;  /* 0x0000001006067810 */ /* 0x000fe40007ffe0ff */
[----:B------:R-:W-:Y:S01]  /*04d0*/  IADD3.X R3, PT, PT, RZ, R3, RZ, P0, !PT ;  /* 0x00000003ff037210 */ /* 0x000fe200007fe4ff */
[----:B--2---:R-:W-:-:S04]  /*04e0*/  IMAD R13, R15, R16, R13 ;  /* 0x000000100f0d7224 */ /* 0x004fc800078e020d */
[----:B---3--:R-:W-:-:S04]  /*04f0*/  IMAD R13, R17, R18, R13 ;  /* 0x00000012110d7224 */ /* 0x008fc800078e020d */
[----:B----4-:R-:W-:-:S04]  /*0500*/  IMAD R13, R19, R20, R13 ;  /* 0x00000014130d7224 */ /* 0x010fc800078e020d */
[----:B-----5:R-:W-:-:S04]  /*0510*/  IMAD R13, R21, R22, R13 ;  /* 0x00000016150d7224 */ /* 0x020fc800078e020d */
[----:B------:R-:W-:-:S04]  /*0520*/  IMAD R13, R23, R24, R13 ;  /* 0x00000018170d7224 */ /* 0x000fc800078e020d */
[----:B------:R-:W-:-:S04]  /*0530*/  IMAD R9, R9, R10, R13 ;  /* 0x0000000a09097224 */ /* 0x000fc800078e020d */
[----:B------:R-:W-:-:S04]  /*0540*/  IMAD R9, R12, R11, R9 ;  /* 0x0000000b0c097224 */ /* 0x000fc800078e0209 */
[----:B------:R-:W-:Y:S01]  /*0550*/  IMAD R15, R25, R26, R9 ;  /* 0x0000001a190f7224 */ /* 0x000fe200078e0209 */
[----:B------:R-:W-:Y:S06]  /*0560*/  BRA.U UP1, `(.L_x_2) ;  /* 0xfffffffd011c7547 */ /* 0x000fec000b83ffff */
.L_x_1:
[----:B------:R-:W-:Y:S05]  /*0570*/  BRA.U !UP0, `(.L_x_0) ;  /* 0x0000000508307547 */ /* 0x000fea000b800000 */
[----:B------:R-:W-:Y:S02]  /*0580*/  UISETP.GE.U32.AND UP0, UPT, UR9, 0x8, UPT ;  /* 0x000000080900788c */ /* 0x000fe4000bf06070 */
[----:B------:R-:W-:-:S04]  /*0590*/  ULOP3.LUT UR5, UR8, 0x7, URZ, 0xc0, !UPT ;  /* 0x0000000708057892 */ /* 0x000fc8000f8ec0ff */
[----:B------:R-:W-:-:S03]  /*05a0*/  UISETP.NE.AND UP1, UPT, UR5, URZ, UPT ;  /* 0x000000ff0500728c */ /* 0x000fc6000bf25270 */
[----:B------:R-:W-:Y:S08]  /*05b0*/  BRA.U !UP0, `(.L_x_3) ;  /* 0x0000000108787547 */ /* 0x000ff0000b800000 */
[----:B------:R-:W0:Y:S01]  /*05c0*/  LDC.64 R2, c[0x0][0x388] ;  /* 0x0000e200ff027b82 */ /* 0x000e220000000a00 */
[----:B------:R-:W-:-:S07]  /*05d0*/  IADD3 R9, PT, PT, R7, R8, RZ ;  /* 0x0000000807097210 */ /* 0x000fce0007ffe0ff */
[----:B------:R-:W1:Y:S01]  /*05e0*/  LDC.64 R4, c[0x0][0x390] ;  /* 0x0000e400ff047b82 */ /* 0x000e620000000a00 */
[----:B0-----:R-:W-:-:S05]  /*05f0*/  IMAD.WIDE R2, R9, 0x4, R2 ;  /* 0x0000000409027825 */ /* 0x001fca00078e0202 */
[----:B------:R-:W2:Y:S01]  /*0600*/  LDG.E R11, desc[UR12][R2.64] ;  /* 0x0000000c020b7981 */ /* 0x000ea2000c1e1900 */
[----:B-1----:R-:W-:-:S03]  /*0610*/  IMAD.WIDE.U32 R4, R8, 0x4, R4 ;  /* 0x0000000408047825 */ /* 0x002fc600078e0004 */
[----:B------:R-:W3:Y:S04]  /*0620*/  LDG.E R12, desc[UR12][R2.64+0x4] ;  /* 0x0000040c020c7981 */ /* 0x000ee8000c1e1900 */
[----:B------:R-:W2:Y:S04]  /*0630*/  LDG.E R10, desc[UR12][R4.64] ;  /* 0x0000000c040a7981 */ /* 0x000ea8000c1e1900 */
[----:B------:R-:W3:Y:S04]  /*0640*/  LDG.E R13, desc[UR12][R4.64+0x4] ;  /* 0x0000040c040d7981 */ /* 0x000ee8000c1e1900 */
[----:B------:R-:W4:Y:S04]  /*0650*/  LDG.E R14, desc[UR12][R2.64+0x8] ;  /* 0x0000080c020e7981 */ /* 0x000f28000c1e1900 */
        /* <DEDUP_REMOVED lines=11> */
[----:B------:R-:W-:Y:S01]  /*0710*/  IADD3 R8, PT, PT, R8, 0x8, RZ ;  /* 0x0000000808087810 */ /* 0x000fe20007ffe0ff */
[----:B--2---:R-:W-:-:S04]  /*0720*/  IMAD R10, R10, R11, R15 ;  /* 0x0000000b0a0a7224 */ /* 0x004fc800078e020f */
[----:B---3--:R-:W-:-:S04]  /*0730*/  IMAD R10, R13, R12, R10 ;  /* 0x0000000c0d0a7224 */ /* 0x008fc800078e020a */
[----:B----4-:R-:W-:-:S04]  /*0740*/  IMAD R10, R17, R14, R10 ;  /* 0x0000000e110a7224 */ /* 0x010fc800078e020a */
[----:B-----5:R-:W-:-:S04]  /*0750*/  IMAD R10, R19, R16, R10 ;  /* 0x00000010130a7224 */ /* 0x020fc800078e020a */
[----:B------:R-:W-:-:S04]  /*0760*/  IMAD R10, R21, R18, R10 ;  /* 0x00000012150a7224 */ /* 0x000fc800078e020a */
[----:B------:R-:W-:-:S04]  /*0770*/  IMAD R10, R23, R20, R10 ;  /* 0x00000014170a7224 */ /* 0x000fc800078e020a */
[----:B------:R-:W-:-:S04]  /*0780*/  IMAD R6, R6, R9, R10 ;  /* 0x0000000906067224 */ /* 0x000fc800078e020a */
[----:B------:R-:W-:-:S07]  /*0790*/  IMAD R15, R25, R22, R6 ;  /* 0x00000016190f7224 */ /* 0x000fce00078e0206 */
.L_x_3:
        /* <DEDUP_REMOVED lines=17> */
[----:B------:R-:W5:Y:S01]  /*08b0*/  LDG.E R17, desc[UR12][R2.64+0xc] ;  /* 0x00000c0c02117981 */ /* 0x000f62000c1e1900 */
[----:B------:R-:W-:Y:S01]  /*08c0*/  IADD3 R8, PT, PT, R8, 0x4, RZ ;  /* 0x0000000408087810 */ /* 0x000fe20007ffe0ff */
[----:B--2---:R-:W-:-:S04]  /*08d0*/  IMAD R6, R6, R9, R15 ;  /* 0x0000000906067224 */ /* 0x004fc800078e020f */
[----:B---3--:R-:W-:-:S04]  /*08e0*/  IMAD R6, R11, R10, R6 ;  /* 0x0000000a0b067224 */ /* 0x008fc800078e0206 */
[----:B----4-:R-:W-:-:S04]  /*08f0*/  IMAD R6, R13, R12, R6 ;  /* 0x0000000c0d067224 */ /* 0x010fc800078e0206 */
[----:B-----5:R-:W-:-:S07]  /*0900*/  IMAD R15, R17, R14, R6 ;  /* 0x0000000e110f7224 */ /* 0x020fce00078e0206 */
.L_x_4:
[----:B------:R-:W-:Y:S05]  /*0910*/  BRA.U !UP1, `(.L_x_0) ;  /* 0x0000000109487547 */ /* 0x000fea000b800000 */
[----:B------:R-:W0:Y:S01]  /*0920*/  LDC.64 R2, c[0x0][0x390] ;  /* 0x0000e400ff027b82 */ /* 0x000e220000000a00 */
[----:B------:R-:W-:Y:S01]  /*0930*/  IADD3 R7, PT, PT, R7, R8, RZ ;  /* 0x0000000807077210 */ /* 0x000fe20007ffe0ff */
[----:B------:R-:W-:-:S06]  /*0940*/  UIADD3 UR4, UPT, UPT, -UR4, URZ, URZ ;  /* 0x000000ff04047290 */ /* 0x000fcc000fffe1ff */
[----:B------:R-:W1:Y:S01]  /*0950*/  LDC.64 R10, c[0x0][0x388] ;  /* 0x0000e200ff0a7b82 */ /* 0x000e620000000a00 */
[----:B0-----:R-:W-:-:S03]  /*0960*/  IMAD.WIDE.U32 R2, R8, 0x4, R2 ;  /* 0x0000000408027825 */ /* 0x001fc600078e0002 */
[----:B------:R-:W-:Y:S02]  /*0970*/  MOV R6, R2 ;  /* 0x0000000200067202 */ /* 0x000fe40000000f00 */
[----:B------:R-:W-:-:S07]  /*0980*/  MOV R5, R3 ;  /* 0x0000000300057202 */ /* 0x000fce0000000f00 */
.L_x_5:
[----:B-1----:R-:W-:Y:S01]  /*0990*/  IMAD.WIDE R2, R7, 0x4, R10 ;  /* 0x0000000407027825 */ /* 0x002fe200078e020a */
[----:B------:R-:W-:-:S05]  /*09a0*/  MOV R4, R6 ;  /* 0x0000000600047202 */ /* 0x000fca0000000f00 */
[----:B------:R-:W2:Y:S04]  /*09b0*/  LDG.E R2, desc[UR12][R2.64] ;  /* 0x0000000c02027981 */ /* 0x000ea8000c1e1900 */
[----:B------:R0:W2:Y:S01]  /*09c0*/  LDG.E R4, desc[UR12][R4.64] ;  /* 0x0000000c04047981 */ /* 0x0000a2000c1e1900 */
[----:B------:R-:W-:Y:S01]  /*09d0*/  UIADD3 UR4, UPT, UPT, UR4, 0x1, URZ ;  /* 0x0000000104047890 */ /* 0x000fe2000fffe0ff */
[----:B------:R-:W-:Y:S02]  /*09e0*/  IADD3 R6, P0, PT, R6, 0x4, RZ ;  /* 0x0000000406067810 */ /* 0x000fe40007f1e0ff */
[----:B------:R-:W-:Y:S01]  /*09f0*/  IADD3 R7, PT, PT, R7, 0x1, RZ ;  /* 0x0000000107077810 */ /* 0x000fe20007ffe0ff */
[----:B------:R-:W-:Y:S01]  /*0a00*/  UISETP.NE.AND UP0, UPT, UR4, URZ, UPT ;  /* 0x000000ff0400728c */ /* 0x000fe2000bf05270 */
[----:B0-----:R-:W-:Y:S01]  /*0a10*/  IADD3.X R5, PT, PT, RZ, R5, RZ, P0, !PT ;  /* 0x00000005ff057210 */ /* 0x001fe200007fe4ff */
[----:B--2---:R-:W-:-:S07]  /*0a20*/  IMAD R15, R4, R2, R15 ;  /* 0x00000002040f7224 */ /* 0x004fce00078e020f */
[----:B------:R-:W-:Y:S05]  /*0a30*/  BRA.U UP0, `(.L_x_5) ;  /* 0xfffffffd00d47547 */ /* 0x000fea000b83ffff */
.L_x_0:
[----:B------:R-:W0:Y:S02]  /*0a40*/  LDC.64 R2, c[0x0][0x380] ;  /* 0x0000e000ff027b82 */ /* 0x000e240000000a00 */
[----:B0-----:R-:W-:-:S05]  /*0a50*/  IMAD.WIDE R2, R0, 0x4, R2 ;  /* 0x0000000400027825 */ /* 0x001fca00078e0202 */
[----:B------:R-:W-:Y:S01]  /*0a60*/  STG.E desc[UR12][R2.64], R15 ;  /* 0x0000000f02007986 */ /* 0x000fe2000c10190c */
[----:B------:R-:W-:Y:S05]  /*0a70*/  EXIT ;  /* 0x000000000000794d */ /* 0x000fea0003800000 */
.L_x_6:
[----:B------:R-:W-:-:S00]  /*0a80*/  BRA `(.L_x_6) ;  /* 0xfffffffc00fc7947 */ /* 0x000fc0000383ffff */
[----:B------:R-:W-:-:S00]  /*0a90*/  NOP ;  /* 0x0000000000007918 */ /* 0x000fc00000000000 */
        /* <DEDUP_REMOVED lines=14> */
.L_x_7:


//--------------------- .nv.shared.reserved.0     --------------------------
	.section	.nv.shared.reserved.0,"aw",@nobits
	.weak		__nv_reservedSMEM_offset_0_alias
	.size		__nv_reservedSMEM_offset_0_alias, 0, 64
	.other		__nv_reservedSMEM_offset_0_alias,@"STO_CUDA_RESERVED_SHARED STV_DEFAULT"
__nv_reservedSMEM_offset_0_alias:
	.zero		0
	.zero		64


//--------------------- .nv.constant0._Z4multPiS_S_ --------------------------
	.section	.nv.constant0._Z4multPiS_S_,"a",@progbits
	.sectionflags	@""
	.align	4
.nv.constant0._Z4multPiS_S_:
	.zero		920


//--------------------- SYMBOLS --------------------------

	.type		.nv.reservedSmem.offset0,@object
	.size		.nv.reservedSmem.offset0,0x4
